//
// Generated by NVIDIA NVVM Compiler
//
// Compiler Build ID: CL-36424714
// Cuda compilation tools, release 13.0, V13.0.88
// Based on NVVM 20.0.0
//

.version 9.0
.target sm_100
.address_size 64

	// .globl	_Z10sum_vectorPiS_PdiS_

.visible .entry _Z10sum_vectorPiS_PdiS_(
	.param .u64 .ptr .align 1 _Z10sum_vectorPiS_PdiS__param_0,
	.param .u64 .ptr .align 1 _Z10sum_vectorPiS_PdiS__param_1,
	.param .u64 .ptr .align 1 _Z10sum_vectorPiS_PdiS__param_2,
	.param .u32 _Z10sum_vectorPiS_PdiS__param_3,
	.param .u64 .ptr .align 1 _Z10sum_vectorPiS_PdiS__param_4
)
{
	.reg .pred 	%p<2>;
	.reg .b32 	%r<5>;
	.reg .b64 	%rd<12>;
	.reg .b64 	%fd<4>;

	ld.param.u64 	%rd1, [_Z10sum_vectorPiS_PdiS__param_0];
	ld.param.u64 	%rd2, [_Z10sum_vectorPiS_PdiS__param_1];
	ld.param.u64 	%rd3, [_Z10sum_vectorPiS_PdiS__param_2];
	ld.param.u32 	%r2, [_Z10sum_vectorPiS_PdiS__param_3];
	mov.u32 	%r1, %tid.x;
	setp.ge.s32 	%p1, %r1, %r2;
	@%p1 bra 	$L__BB0_2;
	cvta.to.global.u64 	%rd4, %rd1;
	cvta.to.global.u64 	%rd5, %rd2;
	cvta.to.global.u64 	%rd6, %rd3;
	mul.wide.u32 	%rd7, %r1, 4;
	add.s64 	%rd8, %rd4, %rd7;
	ld.global.u32 	%r3, [%rd8];
	cvt.rn.f64.s32 	%fd1, %r3;
	add.s64 	%rd9, %rd5, %rd7;
	ld.global.u32 	%r4, [%rd9];
	cvt.rn.f64.s32 	%fd2, %r4;
	add.f64 	%fd3, %fd1, %fd2;
	mul.wide.u32 	%rd10, %r1, 8;
	add.s64 	%rd11, %rd6, %rd10;
	st.global.f64 	[%rd11], %fd3;
$L__BB0_2:
	ret;

}


// ===== COMPILED SASS (sm_100) =====

	.target	sm_100

	.elftype	@"ET_EXEC"


//--------------------- .note.nv.tkinfo           --------------------------
	.section	.note.nv.tkinfo,"",@"SHT_NOTE"
	.sectionflags	@"SHF_NOTE_NV_TKINFO"
	.tkinfo
        /*0018*/ 	.word	0x00000002
        /*0030*/ 	.string	""
        /*0030*/ 	.string	"ptxas"
        /*0030*/ 	.string	"Cuda compilation tools, release 13.0, V13.0.88"
        /*0030*/ 	.string	"Build cuda_13.0.r13.0/compiler.36424714_0"
        /*0030*/ 	.string	"-arch sm_100 -m 64 "



//--------------------- .note.nv.cuinfo           --------------------------
	.section	.note.nv.cuinfo,"",@"SHT_NOTE"
	.sectionflags	@"SHF_NOTE_NV_CUINFO"
        /*0018*/ 	.short	0x0002
        /*001a*/ 	.short	0x0064
        /*001c*/ 	.short	0x0082
	.zero		2


//--------------------- .nv.info                  --------------------------
	.section	.nv.info,"",@"SHT_CUDA_INFO"
	.align	4


	//----- nvinfo : EIATTR_REGCOUNT
	.align		4
        /*0000*/ 	.byte	0x04, 0x2f
        /*0002*/ 	.short	(.L_1 - .L_0)
	.align		4
.L_0:
        /*0004*/ 	.word	index@(_Z10sum_vectorPiS_PdiS_)
        /*0008*/ 	.word	0x00000010


	//----- nvinfo : EIATTR_FRAME_SIZE
	.align		4
.L_1:
        /*000c*/ 	.byte	0x04, 0x11
        /*000e*/ 	.short	(.L_3 - .L_2)
	.align		4
.L_2:
        /*0010*/ 	.word	index@(_Z10sum_vectorPiS_PdiS_)
        /*0014*/ 	.word	0x00000000


	//----- nvinfo : EIATTR_MIN_STACK_SIZE
	.align		4
.L_3:
        /*0018*/ 	.byte	0x04, 0x12
        /*001a*/ 	.short	(.L_5 - .L_4)
	.align		4
.L_4:
        /*001c*/ 	.word	index@(_Z10sum_vectorPiS_PdiS_)
        /*0020*/ 	.word	0x00000000
.L_5:


//--------------------- .nv.compat                --------------------------
	.section	.nv.compat,"",@"SHT_CUDA_COMPAT_INFO"
	.align	4
        /*0000*/ 	.byte	0x02, 0x09, 0x00, 0x00, 0x02, 0x02, 0x01, 0x00, 0x02, 0x05, 0x05, 0x00, 0x03, 0x07, 0x01, 0x01
        /*0010*/ 	.byte	0x02, 0x03, 0x00, 0x00, 0x02, 0x06, 0x01, 0x00, 0x04, 0x0b, 0x08, 0x00, 0x01, 0x00, 0x00, 0x00
        /*0020*/ 	.byte	0x00, 0x00, 0x00, 0x00


//--------------------- .nv.info._Z10sum_vectorPiS_PdiS_ --------------------------
	.section	.nv.info._Z10sum_vectorPiS_PdiS_,"",@"SHT_CUDA_INFO"
	.sectionflags	@""
	.align	4


	//----- nvinfo : EIATTR_CUDA_API_VERSION
	.align		4
        /*0000*/ 	.byte	0x04, 0x37
        /*0002*/ 	.short	(.L_7 - .L_6)
.L_6:
        /*0004*/ 	.word	0x00000082


	//----- nvinfo : EIATTR_KPARAM_INFO
	.align		4
.L_7:
        /*0008*/ 	.byte	0x04, 0x17
        /*000a*/ 	.short	(.L_9 - .L_8)
.L_8:
        /*000c*/ 	.word	0x00000000
        /*0010*/ 	.short	0x0004
        /*0012*/ 	.short	0x0020
        /*0014*/ 	.byte	0x00, 0xf5, 0x21, 0x00


	//----- nvinfo : EIATTR_KPARAM_INFO
	.align		4
.L_9:
        /*0018*/ 	.byte	0x04, 0x17
        /*001a*/ 	.short	(.L_11 - .L_10)
.L_10:
        /*001c*/ 	.word	0x00000000
        /*0020*/ 	.short	0x0003
        /*0022*/ 	.short	0x0018
        /*0024*/ 	.byte	0x00, 0xf0, 0x11, 0x00


	//----- nvinfo : EIATTR_KPARAM_INFO
	.align		4
.L_11:
        /*0028*/ 	.byte	0x04, 0x17
        /*002a*/ 	.short	(.L_13 - .L_12)
.L_12:
        /*002c*/ 	.word	0x00000000
        /*0030*/ 	.short	0x0002
        /*0032*/ 	.short	0x0010
        /*0034*/ 	.byte	0x00, 0xf5, 0x21, 0x00


	//----- nvinfo : EIATTR_KPARAM_INFO
	.align		4
.L_13:
        /*0038*/ 	.byte	0x04, 0x17
        /*003a*/ 	.short	(.L_15 - .L_14)
.L_14:
        /*003c*/ 	.word	0x00000000
        /*0040*/ 	.short	0x0001
        /*0042*/ 	.short	0x0008
        /*0044*/ 	.byte	0x00, 0xf5, 0x21, 0x00


	//----- nvinfo : EIATTR_KPARAM_INFO
	.align		4
.L_15:
        /*0048*/ 	.byte	0x04, 0x17
        /*004a*/ 	.short	(.L_17 - .L_16)
.L_16:
        /*004c*/ 	.word	0x00000000
        /*0050*/ 	.short	0x0000
        /*0052*/ 	.short	0x0000
        /*0054*/ 	.byte	0x00, 0xf5, 0x21, 0x00


	//----- nvinfo : EIATTR_SPARSE_MMA_MASK
	.align		4
.L_17:
        /*0058*/ 	.byte	0x03, 0x50
        /*005a*/ 	.short	0x0000


	//----- nvinfo : EIATTR_MAXREG_COUNT
	.align		4
        /*005c*/ 	.byte	0x03, 0x1b
        /*005e*/ 	.short	0x00ff


	//----- nvinfo : EIATTR_MERCURY_ISA_VERSION
	.align		4
        /*0060*/ 	.byte	0x03, 0x5f
        /*0062*/ 	.short	0x0101


	//----- nvinfo : EIATTR_VRC_CTA_INIT_COUNT
	.align		4
        /*0064*/ 	.byte	0x02, 0x4a
	.zero		1
	.zero		1


	//----- nvinfo : EIATTR_EXIT_INSTR_OFFSETS
	.align		4
        /*0068*/ 	.byte	0x04, 0x1c
        /*006a*/ 	.short	(.L_19 - .L_18)


	//   ....[0]....
.L_18:
        /*006c*/ 	.word	0x00000040


	//   ....[1]....
        /*0070*/ 	.word	0x00000120


	//----- nvinfo : EIATTR_CBANK_PARAM_SIZE
	.align		4
.L_19:
        /*0074*/ 	.byte	0x03, 0x19
        /*0076*/ 	.short	0x0028


	//----- nvinfo : EIATTR_PARAM_CBANK
	.align		4
        /*0078*/ 	.byte	0x04, 0x0a
        /*007a*/ 	.short	(.L_21 - .L_20)
	.align		4
.L_20:
        /*007c*/ 	.word	index@(.nv.constant0._Z10sum_vectorPiS_PdiS_)
        /*0080*/ 	.short	0x0380
        /*0082*/ 	.short	0x0028


	//----- nvinfo : EIATTR_SW_WAR
	.align		4
.L_21:
        /*0084*/ 	.byte	0x04, 0x36
        /*0086*/ 	.short	(.L_23 - .L_22)
.L_22:
        /*0088*/ 	.word	0x00000008
.L_23:


//--------------------- .nv.callgraph             --------------------------
	.section	.nv.callgraph,"",@"SHT_CUDA_CALLGRAPH"
	.align	4
	.sectionentsize	8
	.align		4
        /*0000*/ 	.word	0x00000000
	.align		4
        /*0004*/ 	.word	0xffffffff
	.align		4
        /*0008*/ 	.word	0x00000000
	.align		4
        /*000c*/ 	.word	0xfffffffe
	.align		4
        /*0010*/ 	.word	0x00000000
	.align		4
        /*0014*/ 	.word	0xfffffffd
	.align		4
        /*0018*/ 	.word	0x00000000
	.align		4
        /*001c*/ 	.word	0xfffffffc


//--------------------- .text._Z10sum_vectorPiS_PdiS_ --------------------------
	.section	.text._Z10sum_vectorPiS_PdiS_,"ax",@progbits
	.align	128
        .global         _Z10sum_vectorPiS_PdiS_
        .type           _Z10sum_vectorPiS_PdiS_,@function
        .size           _Z10sum_vectorPiS_PdiS_,(.L_x_1 - _Z10sum_vectorPiS_PdiS_)
        .other          _Z10sum_vectorPiS_PdiS_,@"STO_CUDA_ENTRY STV_DEFAULT"
_Z10sum_vectorPiS_PdiS_:
.text._Z10sum_vectorPiS_PdiS_:
[----:B------:R-:W-:Y:S01]  /*0000*/  LDC R1, c[0x0][0x37c] ;  /* 0x0000df00ff017b82 */ /* 0x000fe20000000800 */
[----:B------:R-:W0:Y:S01]  /*0010*/  S2R R13, SR_TID.X ;  /* 0x00000000000d7919 */ /* 0x000e220000002100 */
[----:B------:R-:W0:Y:S02]  /*0020*/  LDCU UR4, c[0x0][0x398] ;  /* 0x00007300ff0477ac */ /* 0x000e240008000800 */
[----:B0-----:R-:W-:-:S13]  /*0030*/  ISETP.GE.AND P0, PT, R13, UR4, PT ;  /* 0x000000040d007c0c */ /* 0x001fda000bf06270 */
[----:B------:R-:W-:Y:S05]  /*0040*/  @P0 EXIT ;  /* 0x000000000000094d */ /* 0x000fea0003800000 */
[----:B------:R-:W0:Y:S01]  /*0050*/  LDC.64 R2, c[0x0][0x380] ;  /* 0x0000e000ff027b82 */ /* 0x000e220000000a00 */
[----:B------:R-:W1:Y:S07]  /*0060*/  LDCU.64 UR4, c[0x0][0x358] ;  /* 0x00006b00ff0477ac */ /* 0x000e6e0008000a00 */
[----:B------:R-:W2:Y:S08]  /*0070*/  LDC.64 R6, c[0x0][0x388] ;  /* 0x0000e200ff067b82 */ /* 0x000eb00000000a00 */
[----:B------:R-:W3:Y:S01]  /*0080*/  LDC.64 R10, c[0x0][0x390] ;  /* 0x0000e400ff0a7b82 */ /* 0x000ee20000000a00 */
[----:B0-----:R-:W-:-:S06]  /*0090*/  IMAD.WIDE.U32 R2, R13, 0x4, R2 ;  /* 0x000000040d027825 */ /* 0x001fcc00078e0002 */
[----:B-1----:R-:W4:Y:S01]  /*00a0*/  LDG.E R2, desc[UR4][R2.64] ;  /* 0x0000000402027981 */ /* 0x002f22000c1e1900 */
[----:B--2---:R-:W-:-:S06]  /*00b0*/  IMAD.WIDE.U32 R6, R13, 0x4, R6 ;  /* 0x000000040d067825 */ /* 0x004fcc00078e0006 */
[----:B------:R-:W2:Y:S01]  /*00c0*/  LDG.E R6, desc[UR4][R6.64] ;  /* 0x0000000406067981 */ /* 0x000ea2000c1e1900 */
[----:B----4-:R-:W-:Y:S08]  /*00d0*/  I2F.F64 R4, R2 ;  /* 0x0000000200047312 */ /* 0x010ff00000201c00 */
[----:B--2---:R-:W0:Y:S02]  /*00e0*/  I2F.F64 R8, R6 ;  /* 0x0000000600087312 */ /* 0x004e240000201c00 */
[----:B0-----:R-:W-:Y:S01]  /*00f0*/  DADD R4, R4, R8 ;  /* 0x0000000004047229 */ /* 0x001fe20000000008 */
[----:B---3--:R-:W-:-:S06]  /*0100*/  IMAD.WIDE.U32 R8, R13, 0x8, R10 ;  /* 0x000000080d087825 */ /* 0x008fcc00078e000a */
[----:B------:R-:W-:Y:S01]  /*0110*/  STG.E.64 desc[UR4][R8.64], R4 ;  /* 0x0000000408007986 */ /* 0x000fe2000c101b04 */
[----:B------:R-:W-:Y:S05]  /*0120*/  EXIT ;  /* 0x000000000000794d */ /* 0x000fea0003800000 */
.L_x_0:
[----:B------:R-:W-:-:S00]  /*0130*/  BRA `(.L_x_0) ;  /* 0xfffffffc00fc7947 */ /* 0x000fc0000383ffff */
[----:B------:R-:W-:-:S00]  /*0140*/  NOP ;  /* 0x0000000000007918 */ /* 0x000fc00000000000 */
        /* <DEDUP_REMOVED lines=11> */
.L_x_1:


//--------------------- .nv.shared.reserved.0     --------------------------
	.section	.nv.shared.reserved.0,"aw",@nobits
	.weak		__nv_reservedSMEM_offset_0_alias
	.size		__nv_reservedSMEM_offset_0_alias, 0, 64
	.other		__nv_reservedSMEM_offset_0_alias,@"STO_CUDA_RESERVED_SHARED STV_DEFAULT"
__nv_reservedSMEM_offset_0_alias:
	.zero		0
	.zero		64


//--------------------- .nv.constant0._Z10sum_vectorPiS_PdiS_ --------------------------
	.section	.nv.constant0._Z10sum_vectorPiS_PdiS_,"a",@progbits
	.sectionflags	@""
	.align	4
.nv.constant0._Z10sum_vectorPiS_PdiS_:
	.zero		936


//--------------------- SYMBOLS --------------------------

	.type		.nv.reservedSmem.offset0,@object
	.size		.nv.reservedSmem.offset0,0x4
